	.headerflags	@"EF_CUDA_TEXMODE_UNIFIED EF_CUDA_64BIT_ADDRESS EF_CUDA_ACCELERATORS EF_CUDA_SM90 EF_CUDA_VIRTUAL_SM(EF_CUDA_SM90)"
	.elftype	@"ET_EXEC"


//--------------------- .nv.info                  --------------------------
	.section	.nv.info,"",@"SHT_CUDA_INFO"
	.align	4


	//----- nvinfo : EIATTR_REGCOUNT
	.align		4
        /*0000*/ 	.byte	0x04, 0x2f
        /*0002*/ 	.short	(.L_2 - .L_1)
	.align		4
.L_1:
        /*0004*/ 	.word	index@(triton_per_fused_add_log_mean_mul_neg_sum_0)
        /*0008*/ 	.word	0x0000001d


	//----- nvinfo : EIATTR_MIN_STACK_SIZE
	.align		4
.L_2:
        /*000c*/ 	.byte	0x04, 0x12
        /*000e*/ 	.short	(.L_4 - .L_3)
	.align		4
.L_3:
        /*0010*/ 	.word	index@(triton_per_fused_add_log_mean_mul_neg_sum_0)
        /*0014*/ 	.word	0x00000000


	//----- nvinfo : EIATTR_FRAME_SIZE
	.align		4
.L_4:
        /*0018*/ 	.byte	0x04, 0x11
        /*001a*/ 	.short	(.L_6 - .L_5)
	.align		4
.L_5:
        /*001c*/ 	.word	index@(triton_per_fused_add_log_mean_mul_neg_sum_0)
        /*0020*/ 	.word	0x00000000


	//----- nvinfo : EIATTR_MIN_STACK_SIZE
	.align		4
.L_6:
        /*0024*/ 	.byte	0x04, 0x12
        /*0026*/ 	.short	(.L_8 - .L_7)
	.align		4
.L_7:
        /*0028*/ 	.word	index@(triton_per_fused_add_log_mean_mul_neg_sum_0)
        /*002c*/ 	.word	0x00000000
.L_8:


//--------------------- .nv.info.triton_per_fused_add_log_mean_mul_neg_sum_0 --------------------------
	.section	.nv.info.triton_per_fused_add_log_mean_mul_neg_sum_0,"",@"SHT_CUDA_INFO"
	.sectionflags	@""
	.align	4


	//----- nvinfo : EIATTR_CUDA_API_VERSION
	.align		4
        /*0000*/ 	.byte	0x04, 0x37
        /*0002*/ 	.short	(.L_10 - .L_9)
.L_9:
        /*0004*/ 	.word	0x0000007c


	//----- nvinfo : EIATTR_KPARAM_INFO
	.align		4
.L_10:
        /*0008*/ 	.byte	0x04, 0x17
        /*000a*/ 	.short	(.L_12 - .L_11)
.L_11:
        /*000c*/ 	.word	0x00000000
        /*0010*/ 	.short	0x0005
        /*0012*/ 	.short	0x0028
        /*0014*/ 	.byte	0x00, 0xf0, 0x11, 0x00


	//----- nvinfo : EIATTR_KPARAM_INFO
	.align		4
.L_12:
        /*0018*/ 	.byte	0x04, 0x17
        /*001a*/ 	.short	(.L_14 - .L_13)
.L_13:
        /*001c*/ 	.word	0x00000000
        /*0020*/ 	.short	0x0004
        /*0022*/ 	.short	0x0020
        /*0024*/ 	.byte	0x00, 0xf4, 0x21, 0x00


	//----- nvinfo : EIATTR_KPARAM_INFO
	.align		4
.L_14:
        /*0028*/ 	.byte	0x04, 0x17
        /*002a*/ 	.short	(.L_16 - .L_15)
.L_15:
        /*002c*/ 	.word	0x00000000
        /*0030*/ 	.short	0x0003
        /*0032*/ 	.short	0x0018
        /*0034*/ 	.byte	0x00, 0xf4, 0x21, 0x00


	//----- nvinfo : EIATTR_KPARAM_INFO
	.align		4
.L_16:
        /*0038*/ 	.byte	0x04, 0x17
        /*003a*/ 	.short	(.L_18 - .L_17)
.L_17:
        /*003c*/ 	.word	0x00000000
        /*0040*/ 	.short	0x0002
        /*0042*/ 	.short	0x0010
        /*0044*/ 	.byte	0x00, 0xf4, 0x21, 0x00


	//----- nvinfo : EIATTR_KPARAM_INFO
	.align		4
.L_18:
        /*0048*/ 	.byte	0x04, 0x17
        /*004a*/ 	.short	(.L_20 - .L_19)
.L_19:
        /*004c*/ 	.word	0x00000000
        /*0050*/ 	.short	0x0001
        /*0052*/ 	.short	0x0008
        /*0054*/ 	.byte	0x00, 0xf4, 0x21, 0x00


	//----- nvinfo : EIATTR_KPARAM_INFO
	.align		4
.L_20:
        /*0058*/ 	.byte	0x04, 0x17
        /*005a*/ 	.short	(.L_22 - .L_21)
.L_21:
        /*005c*/ 	.word	0x00000000
        /*0060*/ 	.short	0x0000
        /*0062*/ 	.short	0x0000
        /*0064*/ 	.byte	0x00, 0xf4, 0x21, 0x00


	//----- nvinfo : EIATTR_SPARSE_MMA_MASK
	.align		4
.L_22:
        /*0068*/ 	.byte	0x03, 0x50
        /*006a*/ 	.short	0x0000


	//----- nvinfo : EIATTR_MAXREG_COUNT
	.align		4
        /*006c*/ 	.byte	0x03, 0x1b
        /*006e*/ 	.short	0x00ff


	//----- nvinfo : EIATTR_COOP_GROUP_MASK_REGIDS
	.align		4
        /*0070*/ 	.byte	0x04, 0x29
        /*0072*/ 	.short	(.L_24 - .L_23)


	//   ....[0]....
.L_23:
        /*0074*/ 	.word	0xffffffff


	//   ....[1]....
        /*0078*/ 	.word	0xffffffff


	//   ....[2]....
        /*007c*/ 	.word	0xffffffff


	//   ....[3]....
        /*0080*/ 	.word	0xffffffff


	//   ....[4]....
        /*0084*/ 	.word	0xffffffff


	//   ....[5]....
        /*0088*/ 	.word	0xffffffff


	//----- nvinfo : EIATTR_COOP_GROUP_INSTR_OFFSETS
	.align		4
.L_24:
        /*008c*/ 	.byte	0x04, 0x28
        /*008e*/ 	.short	(.L_26 - .L_25)


	//   ....[0]....
.L_25:
        /*0090*/ 	.word	0x000008f0


	//   ....[1]....
        /*0094*/ 	.word	0x00000920


	//   ....[2]....
        /*0098*/ 	.word	0x00000950


	//   ....[3]....
        /*009c*/ 	.word	0x00000990


	//   ....[4]....
        /*00a0*/ 	.word	0x000009b0


	//   ....[5]....
        /*00a4*/ 	.word	0x00000a20


	//----- nvinfo : EIATTR_EXIT_INSTR_OFFSETS
	.align		4
.L_26:
        /*00a8*/ 	.byte	0x04, 0x1c
        /*00aa*/ 	.short	(.L_28 - .L_27)


	//   ....[0]....
.L_27:
        /*00ac*/ 	.word	0x00000a90


	//   ....[1]....
        /*00b0*/ 	.word	0x00000ad0


	//----- nvinfo : EIATTR_REQNTID
	.align		4
.L_28:
        /*00b4*/ 	.byte	0x04, 0x10
        /*00b6*/ 	.short	(.L_30 - .L_29)
.L_29:
        /*00b8*/ 	.word	0x00000040
        /*00bc*/ 	.word	0x00000001
        /*00c0*/ 	.word	0x00000001


	//----- nvinfo : EIATTR_CBANK_PARAM_SIZE
	.align		4
.L_30:
        /*00c4*/ 	.byte	0x03, 0x19
        /*00c6*/ 	.short	0x002c


	//----- nvinfo : EIATTR_PARAM_CBANK
	.align		4
        /*00c8*/ 	.byte	0x04, 0x0a
        /*00ca*/ 	.short	(.L_32 - .L_31)
	.align		4
.L_31:
        /*00cc*/ 	.word	index@(.nv.constant0.triton_per_fused_add_log_mean_mul_neg_sum_0)
        /*00d0*/ 	.short	0x0210
        /*00d2*/ 	.short	0x002c


	//----- nvinfo : EIATTR_SW_WAR
	.align		4
.L_32:
        /*00d4*/ 	.byte	0x04, 0x36
        /*00d6*/ 	.short	(.L_34 - .L_33)
.L_33:
        /*00d8*/ 	.word	0x00000008
.L_34:


//--------------------- .nv.callgraph             --------------------------
	.section	.nv.callgraph,"",@"SHT_CUDA_CALLGRAPH"
	.align	4
	.sectionentsize	8
	.align		4
        /*0000*/ 	.word	0x00000000
	.align		4
        /*0004*/ 	.word	0xffffffff
	.align		4
        /*0008*/ 	.word	0x00000000
	.align		4
        /*000c*/ 	.word	0xfffffffe
	.align		4
        /*0010*/ 	.word	0x00000000
	.align		4
        /*0014*/ 	.word	0xfffffffd
	.align		4
        /*0018*/ 	.word	0x00000000
	.align		4
        /*001c*/ 	.word	0xfffffffc


//--------------------- .nv.constant4             --------------------------
	.section	.nv.constant4,"a",@progbits
	.align	8
	.align		8
.nv.constant4:
        /*0000*/ 	.dword	_$_str


//--------------------- .text.triton_per_fused_add_log_mean_mul_neg_sum_0 --------------------------
	.section	.text.triton_per_fused_add_log_mean_mul_neg_sum_0,"ax",@progbits
	.sectionflags	@"SHF_BARRIERS=1"
	.align	128
        .global         triton_per_fused_add_log_mean_mul_neg_sum_0
        .type           triton_per_fused_add_log_mean_mul_neg_sum_0,@function
        .size           triton_per_fused_add_log_mean_mul_neg_sum_0,(.L_x_1 - triton_per_fused_add_log_mean_mul_neg_sum_0)
        .other          triton_per_fused_add_log_mean_mul_neg_sum_0,@"STO_CUDA_ENTRY STV_DEFAULT"
triton_per_fused_add_log_mean_mul_neg_sum_0:
.text.triton_per_fused_add_log_mean_mul_neg_sum_0:
[----:B------:R-:W0:Y:S01]  /*0000*/  LDC R1, c[0x0][0x28] ;  /* 0x00000a00ff017b82 */ /* 0x000e220000000800 */
[----:B------:R-:W1:Y:S07]  /*0010*/  S2R R20, SR_TID.X ;  /* 0x0000000000147919 */ /* 0x000e6e0000002100 */
[----:B------:R-:W2:Y:S01]  /*0020*/  LDC.64 R8, c[0x0][0x230] ;  /* 0x00008c00ff087b82 */ /* 0x000ea20000000a00 */
[----:B------:R-:W-:-:S07]  /*0030*/  ULDC.64 UR6, c[0x0][0x208] ;  /* 0x0000820000067ab9 */ /* 0x000fce0000000a00 */
[----:B------:R-:W3:Y:S08]  /*0040*/  LDC.64 R14, c[0x0][0x228] ;  /* 0x00008a00ff0e7b82 */ /* 0x000ef00000000a00 */
[----:B------:R-:W4:Y:S08]  /*0050*/  LDC.64 R16, c[0x0][0x218] ;  /* 0x00008600ff107b82 */ /* 0x000f300000000a00 */
[----:B------:R-:W5:Y:S01]  /*0060*/  LDC.64 R18, c[0x0][0x220] ;  /* 0x00008800ff127b82 */ /* 0x000f620000000a00 */
[----:B-1----:R-:W-:-:S04]  /*0070*/  LOP3.LUT R0, R20, 0x3f, RZ, 0xc0, !PT ;  /* 0x0000003f14007812 */ /* 0x002fc800078ec0ff */
[----:B------:R-:W-:-:S05]  /*0080*/  SHF.L.U32 R3, R0, 0x2, RZ ;  /* 0x0000000200037819 */ /* 0x000fca00000006ff */
[----:B--2---:R-:W-:-:S05]  /*0090*/  IMAD.WIDE.U32 R8, R3, 0x4, R8 ;  /* 0x0000000403087825 */ /* 0x004fca00078e0008 */
[----:B------:R-:W2:Y:S04]  /*00a0*/  LDG.E.EL R10, desc[UR6][R8.64] ;  /* 0x00000006080a7981 */ /* 0x000ea8000c2e1900 */
[----:B------:R-:W2:Y:S04]  /*00b0*/  LDG.E.EL R13, desc[UR6][R8.64+0x4] ;  /* 0x00000406080d7981 */ /* 0x000ea8000c2e1900 */
[----:B------:R-:W2:Y:S04]  /*00c0*/  LDG.E.EL R11, desc[UR6][R8.64+0x8] ;  /* 0x00000806080b7981 */ /* 0x000ea8000c2e1900 */
[----:B------:R-:W2:Y:S01]  /*00d0*/  LDG.E.EL R12, desc[UR6][R8.64+0xc] ;  /* 0x00000c06080c7981 */ /* 0x000ea2000c2e1900 */
[----:B---3--:R-:W-:-:S05]  /*00e0*/  IMAD.WIDE.U32 R14, R3, 0x4, R14 ;  /* 0x00000004030e7825 */ /* 0x008fca00078e000e */
[----:B------:R-:W3:Y:S04]  /*00f0*/  LDG.E.EL R5, desc[UR6][R14.64+0x4] ;  /* 0x000004060e057981 */ /* 0x000ee8000c2e1900 */
[----:B------:R-:W3:Y:S01]  /*0100*/  LDG.E.EL R4, desc[UR6][R14.64] ;  /* 0x000000060e047981 */ /* 0x000ee2000c2e1900 */
[----:B----4-:R-:W-:-:S03]  /*0110*/  IMAD.WIDE.U32 R16, R0, 0x4, R16 ;  /* 0x0000000400107825 */ /* 0x010fc600078e0010 */
[----:B------:R-:W4:Y:S01]  /*0120*/  LDG.E.EL R3, desc[UR6][R14.64+0x8] ;  /* 0x000008060e037981 */ /* 0x000f22000c2e1900 */
[----:B-----5:R-:W-:-:S03]  /*0130*/  IMAD.WIDE.U32 R18, R0, 0x4, R18 ;  /* 0x0000000400127825 */ /* 0x020fc600078e0012 */
[----:B------:R1:W5:Y:S04]  /*0140*/  LDG.E.EL R6, desc[UR6][R14.64+0xc] ;  /* 0x00000c060e067981 */ /* 0x000368000c2e1900 */
[----:B------:R2:W5:Y:S04]  /*0150*/  LDG.E R7, desc[UR6][R16.64] ;  /* 0x0000000610077981 */ /* 0x000568000c1e1900 */
[----:B------:R2:W5:Y:S01]  /*0160*/  LDG.E R8, desc[UR6][R18.64] ;  /* 0x0000000612087981 */ /* 0x000562000c1e1900 */
[----:B------:R-:W1:Y:S02]  /*0170*/  S2UR UR5, SR_CgaCtaId ;  /* 0x00000000000579c3 */ /* 0x000e640000008800 */
[----:B-1----:R-:W-:Y:S01]  /*0180*/  HFMA2.MMA R14, -RZ, RZ, 1.5048828125, 33.21875 ;  /* 0x3e055027ff0e7435 */ /* 0x002fe200000001ff */
[----:B------:R-:W-:-:S02]  /*0190*/  UMOV UR4, 0x400 ;  /* 0x0000040000047882 */ /* 0x000fc40000000000 */
[----:B0-----:R-:W-:Y:S01]  /*01a0*/  UPRMT UR4, UR5, 0x654, UR4 ;  /* 0x0000065405047896 */ /* 0x001fe20008000004 */
[----:B--2---:R-:W-:Y:S01]  /*01b0*/  FADD R9, R10, 9.9999999747524270788e-07 ;  /* 0x358637bd0a097421 */ /* 0x004fe20000000000 */
[----:B------:R-:W-:-:S04]  /*01c0*/  FADD R10, R13, 9.9999999747524270788e-07 ;  /* 0x358637bd0d0a7421 */ /* 0x000fc80000000000 */
[----:B------:R-:W-:Y:S01]  /*01d0*/  FSETP.GEU.AND P0, PT, R9, 1.175494350822287508e-38, PT ;  /* 0x008000000900780b */ /* 0x000fe20003f0e000 */
[----:B------:R-:W-:Y:S01]  /*01e0*/  FADD R11, R11, 9.9999999747524270788e-07 ;  /* 0x358637bd0b0b7421 */ /* 0x000fe20000000000 */
[----:B------:R-:W-:Y:S01]  /*01f0*/  FSETP.GEU.AND P1, PT, R10, 1.175494350822287508e-38, PT ;  /* 0x008000000a00780b */ /* 0x000fe20003f2e000 */
[----:B------:R-:W-:-:S03]  /*0200*/  FADD R12, R12, 9.9999999747524270788e-07 ;  /* 0x358637bd0c0c7421 */ /* 0x000fc60000000000 */
[----:B------:R-:W-:Y:S02]  /*0210*/  FSETP.GEU.AND P2, PT, R11, 1.175494350822287508e-38, PT ;  /* 0x008000000b00780b */ /* 0x000fe40003f4e000 */
[----:B------:R-:W-:-:S05]  /*0220*/  FSETP.GEU.AND P3, PT, R12, 1.175494350822287508e-38, PT ;  /* 0x008000000c00780b */ /* 0x000fca0003f6e000 */
[----:B------:R-:W-:Y:S02]  /*0230*/  @!P0 FMUL R9, R9, 8388608 ;  /* 0x4b00000009098820 */ /* 0x000fe40000400000 */
[----:B------:R-:W-:-:S03]  /*0240*/  @!P1 FMUL R10, R10, 8388608 ;  /* 0x4b0000000a0a9820 */ /* 0x000fc60000400000 */
[----:B------:R-:W-:Y:S01]  /*0250*/  IADD3 R22, R9, -0x3f2aaaab, RZ ;  /* 0xc0d5555509167810 */ /* 0x000fe20007ffe0ff */
[----:B---3--:R-:W-:Y:S01]  /*0260*/  FADD R4, RZ, -R4 ;  /* 0x80000004ff047221 */ /* 0x008fe20000000000 */
[----:B------:R-:W-:Y:S02]  /*0270*/  @!P2 FMUL R11, R11, 8388608 ;  /* 0x4b0000000b0ba820 */ /* 0x000fe40000400000 */
[----:B------:R-:W-:Y:S01]  /*0280*/  LOP3.LUT R22, R22, 0xff800000, RZ, 0xc0, !PT ;  /* 0xff80000016167812 */ /* 0x000fe200078ec0ff */
[----:B----4-:R-:W-:Y:S01]  /*0290*/  FADD R3, RZ, -R3 ;  /* 0x80000003ff037221 */ /* 0x010fe20000000000 */
[----:B------:R-:W-:Y:S01]  /*02a0*/  IADD3 R17, R10, -0x3f2aaaab, RZ ;  /* 0xc0d555550a117810 */ /* 0x000fe20007ffe0ff */
[----:B------:R-:W-:Y:S01]  /*02b0*/  @!P3 FMUL R12, R12, 8388608 ;  /* 0x4b0000000c0cb820 */ /* 0x000fe20000400000 */
[----:B------:R-:W-:Y:S01]  /*02c0*/  IADD3 R13, R9, -R22, RZ ;  /* 0x80000016090d7210 */ /* 0x000fe20007ffe0ff */
[----:B-----5:R-:W-:Y:S01]  /*02d0*/  FADD R6, RZ, -R6 ;  /* 0x80000006ff067221 */ /* 0x020fe20000000000 */
[----:B------:R-:W-:-:S02]  /*02e0*/  LOP3.LUT R17, R17, 0xff800000, RZ, 0xc0, !PT ;  /* 0xff80000011117812 */ /* 0x000fc400078ec0ff */
[----:B------:R-:W-:Y:S01]  /*02f0*/  I2FP.F32.S32 R21, R22 ;  /* 0x0000001600157245 */ /* 0x000fe20000201400 */
[----:B------:R-:W-:Y:S01]  /*0300*/  FADD R19, R13, -1 ;  /* 0xbf8000000d137421 */ /* 0x000fe20000000000 */
[----:B------:R-:W-:Y:S01]  /*0310*/  IADD3 R15, R10, -R17, RZ ;  /* 0x800000110a0f7210 */ /* 0x000fe20007ffe0ff */
[----:B------:R-:W-:Y:S01]  /*0320*/  FADD R7, R7, -R8 ;  /* 0x8000000807077221 */ /* 0x000fe20000000000 */
[----:B------:R-:W-:Y:S01]  /*0330*/  IADD3 R13, R11, -0x3f2aaaab, RZ ;  /* 0xc0d555550b0d7810 */ /* 0x000fe20007ffe0ff */
[----:B------:R-:W-:Y:S01]  /*0340*/  FFMA.FTZ R16, R19, -R14, 0.14084610342979431152 ;  /* 0x3e1039f613107423 */ /* 0x000fe2000001080e */
[----:B------:R-:W-:Y:S01]  /*0350*/  IADD3 R23, R12, -0x3f2aaaab, RZ ;  /* 0xc0d555550c177810 */ /* 0x000fe20007ffe0ff */
[----:B------:R-:W-:Y:S01]  /*0360*/  FADD R15, R15, -1 ;  /* 0xbf8000000f0f7421 */ /* 0x000fe20000000000 */
[----:B------:R-:W-:Y:S01]  /*0370*/  ISETP.GE.U32.AND P4, PT, R10, 0x7f800000, PT ;  /* 0x7f8000000a00780c */ /* 0x000fe20003f86070 */
[----:B------:R-:W-:Y:S02]  /*0380*/  FFMA.FTZ R16, R19, R16, -0.12148627638816833496 ;  /* 0xbdf8cdcc13107423 */ /* 0x000fe40000010010 */
[----:B------:R-:W-:-:S02]  /*0390*/  FFMA.FTZ R18, R15, -R14, 0.14084610342979431152 ;  /* 0x3e1039f60f127423 */ /* 0x000fc4000001080e */
[----:B------:R-:W-:Y:S02]  /*03a0*/  FFMA.FTZ R16, R19, R16, 0.13980610668659210205 ;  /* 0x3e0f295513107423 */ /* 0x000fe40000010010 */
[----:B------:R-:W-:Y:S01]  /*03b0*/  FFMA.FTZ R26, R15, R18, -0.12148627638816833496 ;  /* 0xbdf8cdcc0f1a7423 */ /* 0x000fe20000010012 */
[----:B------:R-:W-:Y:S01]  /*03c0*/  FSEL R18, RZ, -23, P0 ;  /* 0xc1b80000ff127808 */ /* 0x000fe20000000000 */
[----:B------:R-:W-:Y:S01]  /*03d0*/  FFMA.FTZ R16, R19, R16, -0.16684235632419586182 ;  /* 0xbe2ad8b913107423 */ /* 0x000fe20000010010 */
[----:B------:R-:W-:Y:S01]  /*03e0*/  ISETP.GE.U32.AND P0, PT, R11, 0x7f800000, PT ;  /* 0x7f8000000b00780c */ /* 0x000fe20003f06070 */
[----:B------:R-:W-:Y:S02]  /*03f0*/  FFMA.FTZ R26, R15, R26, 0.13980610668659210205 ;  /* 0x3e0f29550f1a7423 */ /* 0x000fe4000001001a */
[----:B------:R-:W-:Y:S01]  /*0400*/  FFMA.FTZ R24, R19, R16, 0.20012299716472625732 ;  /* 0x3e4ced0b13187423 */ /* 0x000fe20000010010 */
[----:B------:R-:W-:Y:S01]  /*0410*/  LOP3.LUT R16, R13, 0xff800000, RZ, 0xc0, !PT ;  /* 0xff8000000d107812 */ /* 0x000fe200078ec0ff */
[----:B------:R-:W-:Y:S01]  /*0420*/  FFMA.FTZ R26, R15, R26, -0.16684235632419586182 ;  /* 0xbe2ad8b90f1a7423 */ /* 0x000fe2000001001a */
[----:B------:R-:W-:Y:S01]  /*0430*/  FFMA.FTZ R18, R21, 1.1920928955078125e-07, R18 ;  /* 0x3400000015127823 */ /* 0x000fe20000010012 */
[----:B------:R-:W-:Y:S01]  /*0440*/  FFMA.FTZ R24, R19, R24, -0.24999669194221496582 ;  /* 0xbe7fff2213187423 */ /* 0x000fe20000010018 */
[----:B------:R-:W-:Y:S01]  /*0450*/  IADD3 R13, R11, -R16, RZ ;  /* 0x800000100b0d7210 */ /* 0x000fe20007ffe0ff */
[----:B------:R-:W-:-:S02]  /*0460*/  FFMA.FTZ R26, R15, R26, 0.20012299716472625732 ;  /* 0x3e4ced0b0f1a7423 */ /* 0x000fc4000001001a */
[----:B------:R-:W-:Y:S02]  /*0470*/  FFMA.FTZ R24, R19, R24, 0.33333182334899902344 ;  /* 0x3eaaaa7813187423 */ /* 0x000fe40000010018 */
[----:B------:R-:W-:Y:S01]  /*0480*/  FADD R13, R13, -1 ;  /* 0xbf8000000d0d7421 */ /* 0x000fe20000000000 */
[----:B------:R-:W-:Y:S01]  /*0490*/  FFMA.FTZ R26, R15, R26, -0.24999669194221496582 ;  /* 0xbe7fff220f1a7423 */ /* 0x000fe2000001001a */
[----:B------:R-:W-:Y:S02]  /*04a0*/  FFMA.FTZ R24, R19, R24, -0.5 ;  /* 0xbf00000013187423 */ /* 0x000fe40000010018 */
[----:B------:R-:W-:Y:S01]  /*04b0*/  FFMA.FTZ R22, R13, -R14, 0.14084610342979431152 ;  /* 0x3e1039f60d167423 */ /* 0x000fe2000001080e */
[----:B------:R-:W-:Y:S01]  /*04c0*/  FFMA.FTZ R26, R15, R26, 0.33333182334899902344 ;  /* 0x3eaaaa780f1a7423 */ /* 0x000fe2000001001a */
[----:B------:R-:W-:Y:S02]  /*04d0*/  FMUL R24, R19, R24 ;  /* 0x0000001813187220 */ /* 0x000fe40000400000 */
[----:B------:R-:W-:Y:S01]  /*04e0*/  FFMA.FTZ R22, R13, R22, -0.12148627638816833496 ;  /* 0xbdf8cdcc0d167423 */ /* 0x000fe20000010016 */
[----:B------:R-:W-:Y:S01]  /*04f0*/  FFMA.FTZ R26, R15, R26, -0.5 ;  /* 0xbf0000000f1a7423 */ /* 0x000fe2000001001a */
[----:B------:R-:W-:Y:S01]  /*0500*/  FFMA.FTZ R21, R19, R24, R19 ;  /* 0x0000001813157223 */ /* 0x000fe20000010013 */
[----:B------:R-:W-:Y:S01]  /*0510*/  LOP3.LUT R19, R23, 0xff800000, RZ, 0xc0, !PT ;  /* 0xff80000017137812 */ /* 0x000fe200078ec0ff */
[----:B------:R-:W-:Y:S01]  /*0520*/  FFMA.FTZ R24, R13, R22, 0.13980610668659210205 ;  /* 0x3e0f29550d187423 */ /* 0x000fe20000010016 */
[----:B------:R-:W-:Y:S01]  /*0530*/  I2FP.F32.S32 R22, R17 ;  /* 0x0000001100167245 */ /* 0x000fe20000201400 */
[----:B------:R-:W-:Y:S01]  /*0540*/  FMUL R26, R15, R26 ;  /* 0x0000001a0f1a7220 */ /* 0x000fe20000400000 */
[----:B------:R-:W-:Y:S01]  /*0550*/  IADD3 R17, R12, -R19, RZ ;  /* 0x800000130c117210 */ /* 0x000fe20007ffe0ff */
[----:B------:R-:W-:Y:S01]  /*0560*/  FFMA.FTZ R24, R13, R24, -0.16684235632419586182 ;  /* 0xbe2ad8b90d187423 */ /* 0x000fe20000010018 */
[----:B------:R-:W-:Y:S01]  /*0570*/  FSEL R23, RZ, -23, P1 ;  /* 0xc1b80000ff177808 */ /* 0x000fe20000800000 */
[----:B------:R-:W-:Y:S01]  /*0580*/  FFMA.FTZ R15, R15, R26, R15 ;  /* 0x0000001a0f0f7223 */ /* 0x000fe2000001000f */
[----:B------:R-:W-:Y:S01]  /*0590*/  FFMA.FTZ R18, R18, 0.69314718246459960938, R21 ;  /* 0x3f31721812127823 */ /* 0x000fe20000010015 */
[----:B------:R-:W-:Y:S01]  /*05a0*/  FFMA.FTZ R24, R13, R24, 0.20012299716472625732 ;  /* 0x3e4ced0b0d187423 */ /* 0x000fe20000010018 */
[----:B------:R-:W-:Y:S01]  /*05b0*/  FADD R17, R17, -1 ;  /* 0xbf80000011117421 */ /* 0x000fe20000000000 */
[----:B------:R-:W-:Y:S01]  /*05c0*/  FFMA.FTZ R22, R22, 1.1920928955078125e-07, R23 ;  /* 0x3400000016167823 */ /* 0x000fe20000010017 */
[----:B------:R-:W-:Y:S01]  /*05d0*/  I2FP.F32.S32 R23, R16 ;  /* 0x0000001000177245 */ /* 0x000fe20000201400 */
[----:B------:R-:W-:Y:S01]  /*05e0*/  FFMA.FTZ R24, R13, R24, -0.24999669194221496582 ;  /* 0xbe7fff220d187423 */ /* 0x000fe20000010018 */
[----:B------:R-:W-:Y:S01]  /*05f0*/  FFMA.FTZ R26, R17, -R14, 0.14084610342979431152 ;  /* 0x3e1039f6111a7423 */ /* 0x000fe2000001080e */
[----:B------:R-:W-:Y:S01]  /*0600*/  FSEL R14, RZ, -23, P2 ;  /* 0xc1b80000ff0e7808 */ /* 0x000fe20001000000 */
[----:B------:R-:W-:Y:S01]  /*0610*/  FFMA.FTZ R15, R22, 0.69314718246459960938, R15 ;  /* 0x3f317218160f7823 */ /* 0x000fe2000001000f */
[----:B------:R-:W-:Y:S01]  /*0620*/  FFMA.FTZ R24, R13, R24, 0.33333182334899902344 ;  /* 0x3eaaaa780d187423 */ /* 0x000fe20000010018 */
[----:B------:R-:W-:Y:S01]  /*0630*/  FFMA.FTZ R26, R17, R26, -0.12148627638816833496 ;  /* 0xbdf8cdcc111a7423 */ /* 0x000fe2000001001a */
[----:B------:R-:W-:Y:S01]  /*0640*/  @P4 MOV R21, 0x7f800000 ;  /* 0x7f80000000154802 */ /* 0x000fe20000000f00 */
[----:B------:R-:W-:Y:S01]  /*0650*/  FFMA.FTZ R14, R23, 1.1920928955078125e-07, R14 ;  /* 0x34000000170e7823 */ /* 0x000fe2000001000e */
[----:B------:R-:W-:Y:S01]  /*0660*/  FFMA.FTZ R24, R13, R24, -0.5 ;  /* 0xbf0000000d187423 */ /* 0x000fe20000010018 */
[----:B------:R-:W-:Y:S01]  /*0670*/  FFMA.FTZ R26, R17, R26, 0.13980610668659210205 ;  /* 0x3e0f2955111a7423 */ /* 0x000fe2000001001a */
[----:B------:R-:W-:Y:S01]  /*0680*/  ISETP.GE.U32.AND P1, PT, R9, 0x7f800000, PT ;  /* 0x7f8000000900780c */ /* 0x000fe20003f26070 */
[C---:B------:R-:W-:Y:S01]  /*0690*/  @P4 FFMA.FTZ R15, R10.reuse, R21, +INF ;  /* 0x7f8000000a0f4423 */ /* 0x040fe20000010015 */
[----:B------:R-:W-:Y:S01]  /*06a0*/  FMUL R24, R13, R24 ;  /* 0x000000180d187220 */ /* 0x000fe20000400000 */
[----:B------:R-:W-:Y:S01]  /*06b0*/  FFMA.FTZ R26, R17, R26, -0.16684235632419586182 ;  /* 0xbe2ad8b9111a7423 */ /* 0x000fe2000001001a */
[----:B------:R-:W-:-:S02]  /*06c0*/  FSETP.NEU.AND P2, PT, R10, RZ, PT ;  /* 0x000000ff0a00720b */ /* 0x000fc40003f4d000 */
[----:B------:R-:W-:Y:S01]  /*06d0*/  FFMA.FTZ R13, R13, R24, R13 ;  /* 0x000000180d0d7223 */ /* 0x000fe2000001000d */
[C---:B------:R-:W-:Y:S01]  /*06e0*/  FFMA.FTZ R26, R17.reuse, R26, 0.20012299716472625732 ;  /* 0x3e4ced0b111a7423 */ /* 0x040fe2000001001a */
[----:B------:R-:W-:Y:S02]  /*06f0*/  @P0 MOV R24, 0x7f800000 ;  /* 0x7f80000000180802 */ /* 0x000fe40000000f00 */
[----:B------:R-:W-:Y:S01]  /*0700*/  FFMA.FTZ R10, R14, 0.69314718246459960938, R13 ;  /* 0x3f3172180e0a7823 */ /* 0x000fe2000001000d */
[----:B------:R-:W-:Y:S01]  /*0710*/  FFMA.FTZ R26, R17, R26, -0.24999669194221496582 ;  /* 0xbe7fff22111a7423 */ /* 0x000fe2000001001a */
[----:B------:R-:W-:Y:S01]  /*0720*/  FADD R13, RZ, -R5 ;  /* 0x80000005ff0d7221 */ /* 0x000fe20000000000 */
[----:B------:R-:W-:Y:S01]  /*0730*/  FSEL R5, RZ, -23, P3 ;  /* 0xc1b80000ff057808 */ /* 0x000fe20001800000 */
[----:B------:R-:W-:Y:S01]  /*0740*/  @P0 FFMA.FTZ R10, R11, R24, +INF ;  /* 0x7f8000000b0a0423 */ /* 0x000fe20000010018 */
[----:B------:R-:W-:Y:S01]  /*0750*/  ISETP.GE.U32.AND P3, PT, R12, 0x7f800000, PT ;  /* 0x7f8000000c00780c */ /* 0x000fe20003f66070 */
[----:B------:R-:W-:Y:S01]  /*0760*/  FFMA.FTZ R26, R17, R26, 0.33333182334899902344 ;  /* 0x3eaaaa78111a7423 */ /* 0x000fe2000001001a */
[----:B------:R-:W-:-:S02]  /*0770*/  @P1 MOV R22, 0x7f800000 ;  /* 0x7f80000000161802 */ /* 0x000fc40000000f00 */
[----:B------:R-:W-:Y:S01]  /*0780*/  I2FP.F32.S32 R14, R19 ;  /* 0x00000013000e7245 */ /* 0x000fe20000201400 */
[----:B------:R-:W-:Y:S01]  /*0790*/  FFMA.FTZ R26, R17, R26, -0.5 ;  /* 0xbf000000111a7423 */ /* 0x000fe2000001001a */
[C---:B------:R-:W-:Y:S01]  /*07a0*/  FSETP.NEU.AND P4, PT, R9.reuse, RZ, PT ;  /* 0x000000ff0900720b */ /* 0x040fe20003f8d000 */
[----:B------:R-:W-:Y:S01]  /*07b0*/  @P1 FFMA.FTZ R18, R9, R22, +INF ;  /* 0x7f80000009121423 */ /* 0x000fe20000010016 */
[----:B------:R-:W-:Y:S01]  /*07c0*/  FSEL R16, R15, -INF , P2 ;  /* 0xff8000000f107808 */ /* 0x000fe20001000000 */
[----:B------:R-:W-:Y:S01]  /*07d0*/  FMUL R26, R17, R26 ;  /* 0x0000001a111a7220 */ /* 0x000fe20000400000 */
[----:B------:R-:W-:Y:S01]  /*07e0*/  FFMA.FTZ R5, R14, 1.1920928955078125e-07, R5 ;  /* 0x340000000e057823 */ /* 0x000fe20000010005 */
[----:B------:R-:W-:Y:S02]  /*07f0*/  FSETP.NEU.AND P0, PT, R11, RZ, PT ;  /* 0x000000ff0b00720b */ /* 0x000fe40003f0d000 */
[----:B------:R-:W-:Y:S01]  /*0800*/  FFMA.FTZ R26, R17, R26, R17 ;  /* 0x0000001a111a7223 */ /* 0x000fe20000010011 */
[----:B------:R-:W-:Y:S01]  /*0810*/  @P3 MOV R15, 0x7f800000 ;  /* 0x7f800000000f3802 */ /* 0x000fe20000000f00 */
[----:B------:R-:W-:Y:S01]  /*0820*/  FMUL R13, R13, R16 ;  /* 0x000000100d0d7220 */ /* 0x000fe20000400000 */
[----:B------:R-:W-:Y:S01]  /*0830*/  FSEL R9, R18, -INF , P4 ;  /* 0xff80000012097808 */ /* 0x000fe20002000000 */
[----:B------:R-:W-:Y:S01]  /*0840*/  FFMA.FTZ R5, R5, 0.69314718246459960938, R26 ;  /* 0x3f31721805057823 */ /* 0x000fe2000001001a */
[----:B------:R-:W-:Y:S01]  /*0850*/  FSEL R10, R10, -INF , P0 ;  /* 0xff8000000a0a7808 */ /* 0x000fe20000000000 */
[C---:B------:R-:W-:Y:S01]  /*0860*/  @P3 FFMA.FTZ R5, R12.reuse, R15, +INF ;  /* 0x7f8000000c053423 */ /* 0x040fe2000001000f */
[----:B------:R-:W-:Y:S01]  /*0870*/  FSETP.NEU.AND P0, PT, R12, RZ, PT ;  /* 0x000000ff0c00720b */ /* 0x000fe20003f0d000 */
[----:B------:R-:W-:Y:S01]  /*0880*/  FFMA R4, R4, R9, R13 ;  /* 0x0000000904047223 */ /* 0x000fe2000000000d */
[----:B------:R-:W-:-:S02]  /*0890*/  ISETP.GE.AND P1, PT, R20, 0x2, PT ;  /* 0x000000021400780c */ /* 0x000fc40003f26270 */
[----:B------:R-:W-:Y:S01]  /*08a0*/  FSEL R5, R5, -INF , P0 ;  /* 0xff80000005057808 */ /* 0x000fe20000000000 */
[----:B------:R-:W-:Y:S01]  /*08b0*/  FFMA R3, R3, R10, R4 ;  /* 0x0000000a03037223 */ /* 0x000fe20000000004 */
[----:B------:R-:W-:-:S03]  /*08c0*/  LOP3.LUT P0, RZ, R20, 0x1f, RZ, 0xc0, !PT ;  /* 0x0000001f14ff7812 */ /* 0x000fc6000780c0ff */
[----:B------:R-:W-:-:S04]  /*08d0*/  FFMA R6, R6, R5, R3 ;  /* 0x0000000506067223 */ /* 0x000fc80000000003 */
[----:B------:R-:W-:-:S05]  /*08e0*/  FFMA R6, R7, R7, R6 ;  /* 0x0000000707067223 */ /* 0x000fca0000000006 */
[----:B------:R-:W0:Y:S02]  /*08f0*/  SHFL.BFLY PT, R3, R6, 0x10, 0x1f ;  /* 0x0e001f0006037f89 */ /* 0x000e2400000e0000 */
[----:B0-----:R-:W-:Y:S01]  /*0900*/  FADD R3, R6, R3 ;  /* 0x0000000306037221 */ /* 0x001fe20000000000 */
[----:B------:R-:W-:-:S04]  /*0910*/  LOP3.LUT R6, R20, 0x1, RZ, 0xc0, !PT ;  /* 0x0000000114067812 */ /* 0x000fc800078ec0ff */
[----:B------:R-:W0:Y:S02]  /*0920*/  SHFL.BFLY PT, R4, R3, 0x8, 0x1f ;  /* 0x0d001f0003047f89 */ /* 0x000e2400000e0000 */
[----:B0-----:R-:W-:Y:S01]  /*0930*/  FADD R4, R3, R4 ;  /* 0x0000000403047221 */ /* 0x001fe20000000000 */
[----:B------:R-:W-:-:S04]  /*0940*/  SHF.R.U32.HI R3, RZ, 0x3, R20 ;  /* 0x00000003ff037819 */ /* 0x000fc80000011614 */
[----:B------:R-:W0:Y:S01]  /*0950*/  SHFL.BFLY PT, R5, R4, 0x4, 0x1f ;  /* 0x0c801f0004057f89 */ /* 0x000e2200000e0000 */
[----:B------:R-:W-:Y:S01]  /*0960*/  LOP3.LUT R3, R3, 0x4, RZ, 0xc0, !PT ;  /* 0x0000000403037812 */ /* 0x000fe200078ec0ff */
[----:B0-----:R-:W-:Y:S01]  /*0970*/  FADD R5, R4, R5 ;  /* 0x0000000504057221 */ /* 0x001fe20000000000 */
[----:B------:R-:W-:-:S04]  /*0980*/  LEA R4, R20, UR4, 0x2 ;  /* 0x0000000414047c11 */ /* 0x000fc8000f8e10ff */
[----:B------:R-:W0:Y:S02]  /*0990*/  SHFL.BFLY PT, R8, R5, 0x2, 0x1f ;  /* 0x0c401f0005087f89 */ /* 0x000e2400000e0000 */
[----:B0-----:R-:W-:-:S05]  /*09a0*/  FADD R8, R5, R8 ;  /* 0x0000000805087221 */ /* 0x001fca0000000000 */
[----:B------:R-:W0:Y:S02]  /*09b0*/  SHFL.BFLY PT, R7, R8, 0x1, 0x1f ;  /* 0x0c201f0008077f89 */ /* 0x000e2400000e0000 */
[----:B0-----:R-:W-:-:S05]  /*09c0*/  FADD R10, R8, R7 ;  /* 0x00000007080a7221 */ /* 0x001fca0000000000 */
[----:B------:R-:W-:Y:S01]  /*09d0*/  @!P0 STS [R3+UR4], R10 ;  /* 0x0000000a03008988 */ /* 0x000fe20008000804 */
[----:B------:R-:W-:Y:S01]  /*09e0*/  BAR.SYNC.DEFER_BLOCKING 0x0 ;  /* 0x0000000000007b1d */ /* 0x000fe20000010000 */
[----:B------:R-:W-:-:S04]  /*09f0*/  ISETP.NE.U32.AND P0, PT, R6, 0x1, PT ;  /* 0x000000010600780c */ /* 0x000fc80003f05070 */
[----:B------:R-:W-:Y:S01]  /*0a00*/  ISETP.LT.AND P0, PT, R20, 0x2, P0 ;  /* 0x000000021400780c */ /* 0x000fe20000701270 */
[----:B------:R-:W0:Y:S04]  /*0a10*/  @!P1 LDS R2, [R4] ;  /* 0x0000000004029984 */ /* 0x000e280000000800 */
[----:B0-----:R-:W0:Y:S02]  /*0a20*/  SHFL.BFLY PT, R5, R2, 0x1, 0x1f ;  /* 0x0c201f0002057f89 */ /* 0x001e2400000e0000 */
[----:B0-----:R-:W-:-:S06]  /*0a30*/  FADD R5, R2, R5 ;  /* 0x0000000502057221 */ /* 0x001fcc0000000000 */
[----:B------:R0:W-:Y:S01]  /*0a40*/  @P0 STS [R4], R5 ;  /* 0x0000000504000388 */ /* 0x0001e20000000800 */
[----:B------:R-:W-:Y:S01]  /*0a50*/  BAR.SYNC.DEFER_BLOCKING 0x0 ;  /* 0x0000000000007b1d */ /* 0x000fe20000010000 */
[----:B------:R-:W-:-:S05]  /*0a60*/  ISETP.NE.AND P0, PT, R0, RZ, PT ;  /* 0x000000ff0000720c */ /* 0x000fca0003f05270 */
[----:B------:R-:W1:Y:S02]  /*0a70*/  LDS R6, [UR4] ;  /* 0x00000004ff067984 */ /* 0x000e640008000800 */
[----:B------:R-:W-:Y:S06]  /*0a80*/  BAR.SYNC.DEFER_BLOCKING 0x0 ;  /* 0x0000000000007b1d */ /* 0x000fec0000010000 */
[----:B0-----:R-:W-:Y:S05]  /*0a90*/  @P0 EXIT ;  /* 0x000000000000094d */ /* 0x001fea0003800000 */
[----:B------:R-:W0:Y:S01]  /*0aa0*/  LDC.64 R2, c[0x0][0x210] ;  /* 0x00008400ff027b82 */ /* 0x000e220000000a00 */
[----:B-1----:R-:W-:-:S05]  /*0ab0*/  FMUL R5, R6, 0.015625 ;  /* 0x3c80000006057820 */ /* 0x002fca0000400000 */
[----:B0-----:R-:W-:Y:S01]  /*0ac0*/  STG.E desc[UR6][R2.64], R5 ;  /* 0x0000000502007986 */ /* 0x001fe2000c101906 */
[----:B------:R-:W-:Y:S05]  /*0ad0*/  EXIT ;  /* 0x000000000000794d */ /* 0x000fea0003800000 */
.L_x_0:
[----:B------:R-:W-:-:S00]  /*0ae0*/  BRA `(.L_x_0) ;  /* 0xfffffffc00fc7947 */ /* 0x000fc0000383ffff */
[----:B------:R-:W-:-:S00]  /*0af0*/  NOP ;  /* 0x0000000000007918 */ /* 0x000fc00000000000 */
        /* <DEDUP_REMOVED lines=8> */
.L_x_1:


//--------------------- .nv.global.init           --------------------------
	.section	.nv.global.init,"aw",@progbits
.nv.global.init:
	.type		_$_str,@object
	.size		_$_str,(.L_0 - _$_str)
_$_str:
        /*0000*/ 	.byte	0x5f, 0x5f, 0x43, 0x55, 0x44, 0x41, 0x5f, 0x46, 0x54, 0x5a, 0x00
.L_0:


//--------------------- .nv.shared.triton_per_fused_add_log_mean_mul_neg_sum_0 --------------------------
	.section	.nv.shared.triton_per_fused_add_log_mean_mul_neg_sum_0,"aw",@nobits
	.sectionflags	@""
	.align	16
	.zero		1024


//--------------------- .nv.constant0.triton_per_fused_add_log_mean_mul_neg_sum_0 --------------------------
	.section	.nv.constant0.triton_per_fused_add_log_mean_mul_neg_sum_0,"a",@progbits
	.sectionflags	@""
	.align	4
.nv.constant0.triton_per_fused_add_log_mean_mul_neg_sum_0:
	.zero		572
